	.headerflags	@"EF_CUDA_TEXMODE_UNIFIED EF_CUDA_64BIT_ADDRESS EF_CUDA_ACCELERATORS EF_CUDA_SM90 EF_CUDA_VIRTUAL_SM(EF_CUDA_SM90)"
	.elftype	@"ET_EXEC"


//--------------------- .nv.info                  --------------------------
	.section	.nv.info,"",@"SHT_CUDA_INFO"
	.align	4


	//----- nvinfo : EIATTR_REGCOUNT
	.align		4
        /*0000*/ 	.byte	0x04, 0x2f
        /*0002*/ 	.short	(.L_3 - .L_2)
	.align		4
.L_2:
        /*0004*/ 	.word	index@(triton_poi_fused__native_batch_norm_legit_no_training_relu_threshold_backward_20)
        /*0008*/ 	.word	0x00000028


	//----- nvinfo : EIATTR_MIN_STACK_SIZE
	.align		4
.L_3:
        /*000c*/ 	.byte	0x04, 0x12
        /*000e*/ 	.short	(.L_5 - .L_4)
	.align		4
.L_4:
        /*0010*/ 	.word	index@(triton_poi_fused__native_batch_norm_legit_no_training_relu_threshold_backward_20)
        /*0014*/ 	.word	0x00000000


	//----- nvinfo : EIATTR_FRAME_SIZE
	.align		4
.L_5:
        /*0018*/ 	.byte	0x04, 0x11
        /*001a*/ 	.short	(.L_7 - .L_6)
	.align		4
.L_6:
        /*001c*/ 	.word	index@(triton_poi_fused__native_batch_norm_legit_no_training_relu_threshold_backward_20)
        /*0020*/ 	.word	0x00000000


	//----- nvinfo : EIATTR_MIN_STACK_SIZE
	.align		4
.L_7:
        /*0024*/ 	.byte	0x04, 0x12
        /*0026*/ 	.short	(.L_9 - .L_8)
	.align		4
.L_8:
        /*0028*/ 	.word	index@(triton_poi_fused__native_batch_norm_legit_no_training_relu_threshold_backward_20)
        /*002c*/ 	.word	0x00000000
.L_9:


//--------------------- .nv.info.triton_poi_fused__native_batch_norm_legit_no_training_relu_threshold_backward_20 --------------------------
	.section	.nv.info.triton_poi_fused__native_batch_norm_legit_no_training_relu_threshold_backward_20,"",@"SHT_CUDA_INFO"
	.sectionflags	@""
	.align	4


	//----- nvinfo : EIATTR_CUDA_API_VERSION
	.align		4
        /*0000*/ 	.byte	0x04, 0x37
        /*0002*/ 	.short	(.L_11 - .L_10)
.L_10:
        /*0004*/ 	.word	0x0000007c


	//----- nvinfo : EIATTR_KPARAM_INFO
	.align		4
.L_11:
        /*0008*/ 	.byte	0x04, 0x17
        /*000a*/ 	.short	(.L_13 - .L_12)
.L_12:
        /*000c*/ 	.word	0x00000000
        /*0010*/ 	.short	0x0008
        /*0012*/ 	.short	0x003c
        /*0014*/ 	.byte	0x00, 0xf0, 0x11, 0x00


	//----- nvinfo : EIATTR_KPARAM_INFO
	.align		4
.L_13:
        /*0018*/ 	.byte	0x04, 0x17
        /*001a*/ 	.short	(.L_15 - .L_14)
.L_14:
        /*001c*/ 	.word	0x00000000
        /*0020*/ 	.short	0x0007
        /*0022*/ 	.short	0x0038
        /*0024*/ 	.byte	0x00, 0xf0, 0x11, 0x00


	//----- nvinfo : EIATTR_KPARAM_INFO
	.align		4
.L_15:
        /*0028*/ 	.byte	0x04, 0x17
        /*002a*/ 	.short	(.L_17 - .L_16)
.L_16:
        /*002c*/ 	.word	0x00000000
        /*0030*/ 	.short	0x0006
        /*0032*/ 	.short	0x0030
        /*0034*/ 	.byte	0x00, 0xf4, 0x21, 0x00


	//----- nvinfo : EIATTR_KPARAM_INFO
	.align		4
.L_17:
        /*0038*/ 	.byte	0x04, 0x17
        /*003a*/ 	.short	(.L_19 - .L_18)
.L_18:
        /*003c*/ 	.word	0x00000000
        /*0040*/ 	.short	0x0005
        /*0042*/ 	.short	0x0028
        /*0044*/ 	.byte	0x00, 0xf4, 0x21, 0x00


	//----- nvinfo : EIATTR_KPARAM_INFO
	.align		4
.L_19:
        /*0048*/ 	.byte	0x04, 0x17
        /*004a*/ 	.short	(.L_21 - .L_20)
.L_20:
        /*004c*/ 	.word	0x00000000
        /*0050*/ 	.short	0x0004
        /*0052*/ 	.short	0x0020
        /*0054*/ 	.byte	0x00, 0xf4, 0x21, 0x00


	//----- nvinfo : EIATTR_KPARAM_INFO
	.align		4
.L_21:
        /*0058*/ 	.byte	0x04, 0x17
        /*005a*/ 	.short	(.L_23 - .L_22)
.L_22:
        /*005c*/ 	.word	0x00000000
        /*0060*/ 	.short	0x0003
        /*0062*/ 	.short	0x0018
        /*0064*/ 	.byte	0x00, 0xf4, 0x21, 0x00


	//----- nvinfo : EIATTR_KPARAM_INFO
	.align		4
.L_23:
        /*0068*/ 	.byte	0x04, 0x17
        /*006a*/ 	.short	(.L_25 - .L_24)
.L_24:
        /*006c*/ 	.word	0x00000000
        /*0070*/ 	.short	0x0002
        /*0072*/ 	.short	0x0010
        /*0074*/ 	.byte	0x00, 0xf4, 0x21, 0x00


	//----- nvinfo : EIATTR_KPARAM_INFO
	.align		4
.L_25:
        /*0078*/ 	.byte	0x04, 0x17
        /*007a*/ 	.short	(.L_27 - .L_26)
.L_26:
        /*007c*/ 	.word	0x00000000
        /*0080*/ 	.short	0x0001
        /*0082*/ 	.short	0x0008
        /*0084*/ 	.byte	0x00, 0xf4, 0x21, 0x00


	//----- nvinfo : EIATTR_KPARAM_INFO
	.align		4
.L_27:
        /*0088*/ 	.byte	0x04, 0x17
        /*008a*/ 	.short	(.L_29 - .L_28)
.L_28:
        /*008c*/ 	.word	0x00000000
        /*0090*/ 	.short	0x0000
        /*0092*/ 	.short	0x0000
        /*0094*/ 	.byte	0x00, 0xf4, 0x21, 0x00


	//----- nvinfo : EIATTR_SPARSE_MMA_MASK
	.align		4
.L_29:
        /*0098*/ 	.byte	0x03, 0x50
        /*009a*/ 	.short	0x0000


	//----- nvinfo : EIATTR_MAXREG_COUNT
	.align		4
        /*009c*/ 	.byte	0x03, 0x1b
        /*009e*/ 	.short	0x00ff


	//----- nvinfo : EIATTR_EXIT_INSTR_OFFSETS
	.align		4
        /*00a0*/ 	.byte	0x04, 0x1c
        /*00a2*/ 	.short	(.L_31 - .L_30)


	//   ....[0]....
.L_30:
        /*00a4*/ 	.word	0x00001830


	//   ....[1]....
        /*00a8*/ 	.word	0x00001850


	//----- nvinfo : EIATTR_REQNTID
	.align		4
.L_31:
        /*00ac*/ 	.byte	0x04, 0x10
        /*00ae*/ 	.short	(.L_33 - .L_32)
.L_32:
        /*00b0*/ 	.word	0x00000100
        /*00b4*/ 	.word	0x00000001
        /*00b8*/ 	.word	0x00000001


	//----- nvinfo : EIATTR_CBANK_PARAM_SIZE
	.align		4
.L_33:
        /*00bc*/ 	.byte	0x03, 0x19
        /*00be*/ 	.short	0x0040


	//----- nvinfo : EIATTR_PARAM_CBANK
	.align		4
        /*00c0*/ 	.byte	0x04, 0x0a
        /*00c2*/ 	.short	(.L_35 - .L_34)
	.align		4
.L_34:
        /*00c4*/ 	.word	index@(.nv.constant0.triton_poi_fused__native_batch_norm_legit_no_training_relu_threshold_backward_20)
        /*00c8*/ 	.short	0x0210
        /*00ca*/ 	.short	0x0040


	//----- nvinfo : EIATTR_SW_WAR
	.align		4
.L_35:
        /*00cc*/ 	.byte	0x04, 0x36
        /*00ce*/ 	.short	(.L_37 - .L_36)
.L_36:
        /*00d0*/ 	.word	0x00000008
.L_37:


//--------------------- .nv.callgraph             --------------------------
	.section	.nv.callgraph,"",@"SHT_CUDA_CALLGRAPH"
	.align	4
	.sectionentsize	8
	.align		4
        /*0000*/ 	.word	0x00000000
	.align		4
        /*0004*/ 	.word	0xffffffff
	.align		4
        /*0008*/ 	.word	0x00000000
	.align		4
        /*000c*/ 	.word	0xfffffffe
	.align		4
        /*0010*/ 	.word	0x00000000
	.align		4
        /*0014*/ 	.word	0xfffffffd
	.align		4
        /*0018*/ 	.word	0x00000000
	.align		4
        /*001c*/ 	.word	0xfffffffc


//--------------------- .nv.constant4             --------------------------
	.section	.nv.constant4,"a",@progbits
	.align	8
	.align		8
.nv.constant4:
        /*0000*/ 	.dword	_$_str
	.align		8
        /*0008*/ 	.dword	_$_str_$_2


//--------------------- .text.triton_poi_fused__native_batch_norm_legit_no_training_relu_threshold_backward_20 --------------------------
	.section	.text.triton_poi_fused__native_batch_norm_legit_no_training_relu_threshold_backward_20,"ax",@progbits
	.sectionflags	@"SHF_BARRIERS=1"
	.align	128
        .global         triton_poi_fused__native_batch_norm_legit_no_training_relu_threshold_backward_20
        .type           triton_poi_fused__native_batch_norm_legit_no_training_relu_threshold_backward_20,@function
        .size           triton_poi_fused__native_batch_norm_legit_no_training_relu_threshold_backward_20,(.L_x_1 - triton_poi_fused__native_batch_norm_legit_no_training_relu_threshold_backward_20)
        .other          triton_poi_fused__native_batch_norm_legit_no_training_relu_threshold_backward_20,@"STO_CUDA_ENTRY STV_DEFAULT"
triton_poi_fused__native_batch_norm_legit_no_training_relu_threshold_backward_20:
.text.triton_poi_fused__native_batch_norm_legit_no_training_relu_threshold_backward_20:
[----:B------:R-:W0:Y:S01]  /*0000*/  LDC R1, c[0x0][0x28] ;  /* 0x00000a00ff017b82 */ /* 0x000e220000000800 */
[----:B------:R-:W1:Y:S07]  /*0010*/  S2R R4, SR_TID.X ;  /* 0x0000000000047919 */ /* 0x000e6e0000002100 */
[----:B------:R-:W2:Y:S01]  /*0020*/  LDC.64 R20, c[0x0][0x210] ;  /* 0x00008400ff147b82 */ /* 0x000ea20000000a00 */
[----:B------:R-:W-:Y:S02]  /*0030*/  CS2R R16, SRZ ;  /* 0x0000000000107805 */ /* 0x000fe4000001ff00 */
[----:B------:R-:W-:Y:S01]  /*0040*/  CS2R R18, SRZ ;  /* 0x0000000000127805 */ /* 0x000fe2000001ff00 */
[----:B------:R-:W3:Y:S01]  /*0050*/  S2R R5, SR_CTAID.Y ;  /* 0x0000000000057919 */ /* 0x000ee20000002600 */
[----:B------:R-:W-:Y:S01]  /*0060*/  CS2R R22, SRZ ;  /* 0x0000000000167805 */ /* 0x000fe2000001ff00 */
[----:B------:R-:W-:Y:S01]  /*0070*/  ULDC.64 UR6, c[0x0][0x208] ;  /* 0x0000820000067ab9 */ /* 0x000fe20000000a00 */
[----:B------:R-:W4:Y:S01]  /*0080*/  S2R R6, SR_CTAID.X ;  /* 0x0000000000067919 */ /* 0x000f220000002500 */
[----:B------:R-:W5:Y:S08]  /*0090*/  S2UR UR5, SR_CgaCtaId ;  /* 0x00000000000579c3 */ /* 0x000f700000008800 */
[----:B------:R-:W2:Y:S01]  /*00a0*/  LDC.64 R30, c[0x0][0x220] ;  /* 0x00008800ff1e7b82 */ /* 0x000ea20000000a00 */
[----:B-1----:R-:W-:Y:S01]  /*00b0*/  IMAD.SHL.U32 R2, R4, 0x10, RZ ;  /* 0x0000001004027824 */ /* 0x002fe200078e00ff */
[----:B------:R-:W-:-:S02]  /*00c0*/  SHF.R.U32.HI R7, RZ, 0x4, R4 ;  /* 0x00000004ff077819 */ /* 0x000fc40000011604 */
[--C-:B---3--:R-:W-:Y:S02]  /*00d0*/  SHF.R.S32.HI R28, RZ, 0x17, R5.reuse ;  /* 0x00000017ff1c7819 */ /* 0x108fe40000011405 */
[----:B------:R-:W-:Y:S02]  /*00e0*/  LOP3.LUT R0, R2, 0xf0, RZ, 0xc0, !PT ;  /* 0x000000f002007812 */ /* 0x000fe400078ec0ff */
[----:B------:R-:W-:Y:S02]  /*00f0*/  SGXT R28, R28, 0x1 ;  /* 0x000000011c1c781a */ /* 0x000fe40000000200 */
[----:B------:R-:W-:-:S04]  /*0100*/  PRMT R0, R0, 0x6540, R5 ;  /* 0x0000654000007816 */ /* 0x000fc80000000005 */
[----:B------:R-:W-:Y:S02]  /*0110*/  SHF.R.S32.HI R3, RZ, 0x1f, R0 ;  /* 0x0000001fff037819 */ /* 0x000fe40000011400 */
[----:B------:R-:W-:Y:S02]  /*0120*/  LOP3.LUT R9, R0, 0x8, RZ, 0xfc, !PT ;  /* 0x0000000800097812 */ /* 0x000fe400078efcff */
[----:B------:R-:W-:Y:S01]  /*0130*/  LEA.HI R8, R3, R0, RZ, 0x9 ;  /* 0x0000000003087211 */ /* 0x000fe200078f48ff */
[----:B----4-:R-:W-:Y:S01]  /*0140*/  IMAD.SHL.U32 R3, R6, 0x10, RZ ;  /* 0x0000001006037824 */ /* 0x010fe200078e00ff */
[----:B------:R-:W-:Y:S02]  /*0150*/  SGXT.U32 R6, R7, 0x4 ;  /* 0x000000040706781a */ /* 0x000fe40000000000 */
[----:B------:R-:W-:Y:S01]  /*0160*/  LOP3.LUT R11, R0, 0xc, RZ, 0xfc, !PT ;  /* 0x0000000c000b7812 */ /* 0x000fe200078efcff */
[----:B------:R-:W-:Y:S01]  /*0170*/  IMAD.SHL.U32 R7, R8, 0x80, RZ ;  /* 0x0000008008077824 */ /* 0x000fe200078e00ff */
[----:B------:R-:W-:-:S02]  /*0180*/  LOP3.LUT R6, R3, R6, RZ, 0xfc, !PT ;  /* 0x0000000603067212 */ /* 0x000fc400078efcff */
[----:B------:R-:W-:Y:S02]  /*0190*/  LEA.HI R10, R28, R9, RZ, 0x9 ;  /* 0x000000091c0a7211 */ /* 0x000fe400078f48ff */
[----:B------:R-:W-:Y:S02]  /*01a0*/  LOP3.LUT R7, R7, 0xffff0000, RZ, 0xc0, !PT ;  /* 0xffff000007077812 */ /* 0x000fe400078ec0ff */
[----:B------:R-:W-:Y:S02]  /*01b0*/  ISETP.GE.AND P0, PT, R6, 0x80, PT ;  /* 0x000000800600780c */ /* 0x000fe40003f06270 */
[----:B------:R-:W-:Y:S01]  /*01c0*/  LEA.HI R12, R28, R11, RZ, 0x9 ;  /* 0x0000000b1c0c7211 */ /* 0x000fe200078f48ff */
[----:B------:R-:W-:Y:S01]  /*01d0*/  IMAD R14, R6, 0x200, R7 ;  /* 0x00000200060e7824 */ /* 0x000fe200078e0207 */
[----:B------:R-:W-:Y:S02]  /*01e0*/  LOP3.LUT R7, R0, 0x4, RZ, 0xfc, !PT ;  /* 0x0000000400077812 */ /* 0x000fe400078efcff */
[----:B------:R-:W-:-:S02]  /*01f0*/  LOP3.LUT R13, R8, 0xfffffe00, RZ, 0xc0, !PT ;  /* 0xfffffe00080d7812 */ /* 0x000fc400078ec0ff */
[-C--:B------:R-:W-:Y:S02]  /*0200*/  LEA.HI R6, R28, R7.reuse, RZ, 0x9 ;  /* 0x000000071c067211 */ /* 0x080fe400078f48ff */
[----:B------:R-:W-:Y:S02]  /*0210*/  LOP3.LUT R10, R10, 0xfffffe00, RZ, 0xc0, !PT ;  /* 0xfffffe000a0a7812 */ /* 0x000fe400078ec0ff */
[----:B------:R-:W-:Y:S02]  /*0220*/  LOP3.LUT R6, R6, 0xfffffe00, RZ, 0xc0, !PT ;  /* 0xfffffe0006067812 */ /* 0x000fe400078ec0ff */
[----:B------:R-:W-:Y:S02]  /*0230*/  LOP3.LUT R12, R12, 0xfffffe00, RZ, 0xc0, !PT ;  /* 0xfffffe000c0c7812 */ /* 0x000fe400078ec0ff */
[C---:B------:R-:W-:Y:S02]  /*0240*/  IADD3 R27, R14.reuse, R7, -R6 ;  /* 0x000000070e1b7210 */ /* 0x040fe40007ffe806 */
[----:B------:R-:W-:-:S02]  /*0250*/  IADD3 R0, R14, R0, -R13 ;  /* 0x000000000e007210 */ /* 0x000fc40007ffe80d */
[C---:B------:R-:W-:Y:S01]  /*0260*/  IADD3 R25, R14.reuse, R9, -R10 ;  /* 0x000000090e197210 */ /* 0x040fe20007ffe80a */
[----:B--2---:R-:W-:Y:S01]  /*0270*/  IMAD.WIDE R26, R27, 0x4, R20 ;  /* 0x000000041b1a7825 */ /* 0x004fe200078e0214 */
[----:B------:R-:W-:Y:S02]  /*0280*/  IADD3 R7, R14, R11, -R12 ;  /* 0x0000000b0e077210 */ /* 0x000fe40007ffe80c */
[----:B------:R-:W-:Y:S02]  /*0290*/  CS2R R8, SRZ ;  /* 0x0000000000087805 */ /* 0x000fe4000001ff00 */
[----:B------:R-:W-:Y:S01]  /*02a0*/  CS2R R10, SRZ ;  /* 0x00000000000a7805 */ /* 0x000fe2000001ff00 */
[--C-:B------:R-:W-:Y:S01]  /*02b0*/  IMAD.WIDE R24, R25, 0x4, R20.reuse ;  /* 0x0000000419187825 */ /* 0x100fe200078e0214 */
[----:B------:R-:W-:Y:S02]  /*02c0*/  CS2R R12, SRZ ;  /* 0x00000000000c7805 */ /* 0x000fe4000001ff00 */
[----:B------:R-:W-:Y:S01]  /*02d0*/  CS2R R14, SRZ ;  /* 0x00000000000e7805 */ /* 0x000fe2000001ff00 */
[--C-:B------:R-:W-:Y:S01]  /*02e0*/  IMAD.WIDE R6, R7, 0x4, R20.reuse ;  /* 0x0000000407067825 */ /* 0x100fe200078e0214 */
[----:B------:R1:W2:Y:S03]  /*02f0*/  @!P0 LDG.E.EL.128 R16, desc[UR6][R24.64] ;  /* 0x0000000618108981 */ /* 0x0002a6000c2e1d00 */
[----:B------:R-:W-:Y:S01]  /*0300*/  IMAD.WIDE R32, R0, 0x4, R20 ;  /* 0x0000000400207825 */ /* 0x000fe200078e0214 */
[----:B------:R-:W-:Y:S01]  /*0310*/  CS2R R20, SRZ ;  /* 0x0000000000147805 */ /* 0x000fe2000001ff00 */
[----:B------:R-:W3:Y:S04]  /*0320*/  @!P0 LDG.E.EL.128 R12, desc[UR6][R26.64] ;  /* 0x000000061a0c8981 */ /* 0x000ee8000c2e1d00 */
[----:B------:R4:W3:Y:S01]  /*0330*/  @!P0 LDG.E.EL.128 R8, desc[UR6][R32.64] ;  /* 0x0000000620088981 */ /* 0x0008e2000c2e1d00 */
[----:B------:R-:W-:Y:S01]  /*0340*/  LOP3.LUT R35, R4, 0xf0, RZ, 0xc0, !PT ;  /* 0x000000f004237812 */ /* 0x000fe200078ec0ff */
[----:B------:R-:W-:Y:S01]  /*0350*/  UMOV UR4, 0x400 ;  /* 0x0000040000047882 */ /* 0x000fe20000000000 */
[----:B------:R-:W-:Y:S01]  /*0360*/  LOP3.LUT R2, R2, 0xff0, RZ, 0xc0, !PT ;  /* 0x00000ff002027812 */ /* 0x000fe200078ec0ff */
[----:B------:R4:W3:Y:S01]  /*0370*/  @!P0 LDG.E.EL.128 R20, desc[UR6][R6.64] ;  /* 0x0000000606148981 */ /* 0x0008e2000c2e1d00 */
[----:B-----5:R-:W-:Y:S01]  /*0380*/  UPRMT UR4, UR5, 0x654, UR4 ;  /* 0x0000065405047896 */ /* 0x020fe20008000004 */
[----:B------:R-:W-:Y:S01]  /*0390*/  PRMT R29, R4, 0x6540, R5 ;  /* 0x00006540041d7816 */ /* 0x000fe20000000005 */
[----:B-1----:R-:W1:Y:S01]  /*03a0*/  LDC.64 R24, c[0x0][0x218] ;  /* 0x00008600ff187b82 */ /* 0x002e620000000a00 */
[----:B------:R-:W-:-:S05]  /*03b0*/  IMAD.IADD R2, R2, 0x1, R35 ;  /* 0x0000000102027824 */ /* 0x000fca00078e0223 */
[----:B----4-:R-:W-:Y:S02]  /*03c0*/  LEA R32, R2, UR4, 0x2 ;  /* 0x0000000402207c11 */ /* 0x010fe4000f8e10ff */
[----:B------:R-:W-:-:S04]  /*03d0*/  LEA.HI R28, R28, R29, RZ, 0x9 ;  /* 0x0000001d1c1c7211 */ /* 0x000fc800078f48ff */
[----:B------:R-:W-:-:S05]  /*03e0*/  LOP3.LUT R28, R28, 0xfffffe00, RZ, 0xc0, !PT ;  /* 0xfffffe001c1c7812 */ /* 0x000fca00078ec0ff */
[----:B0-----:R-:W-:Y:S02]  /*03f0*/  IMAD.IADD R7, R29, 0x1, -R28 ;  /* 0x000000011d077824 */ /* 0x001fe400078e0a1c */
[----:B------:R-:W0:Y:S02]  /*0400*/  LDC.64 R28, c[0x0][0x228] ;  /* 0x00008a00ff1c7b82 */ /* 0x000e240000000a00 */
[----:B------:R-:W-:-:S06]  /*0410*/  IMAD.WIDE R26, R7, 0x4, R30 ;  /* 0x00000004071a7825 */ /* 0x000fcc00078e021e */
[----:B------:R-:W4:Y:S01]  /*0420*/  LDC.64 R30, c[0x0][0x230] ;  /* 0x00008c00ff1e7b82 */ /* 0x000f220000000a00 */
[----:B-1----:R-:W-:-:S04]  /*0430*/  IMAD.WIDE R24, R7, 0x4, R24 ;  /* 0x0000000407187825 */ /* 0x002fc800078e0218 */
[C---:B----4-:R-:W-:Y:S01]  /*0440*/  IMAD.WIDE R30, R7.reuse, 0x4, R30 ;  /* 0x00000004071e7825 */ /* 0x050fe200078e021e */
[----:B--2---:R-:W-:Y:S04]  /*0450*/  STS.128 [R32+0x20], R16 ;  /* 0x0000201020007388 */ /* 0x004fe80000000c00 */
[----:B---3--:R-:W-:Y:S04]  /*0460*/  STS.128 [R32+0x10], R12 ;  /* 0x0000100c20007388 */ /* 0x008fe80000000c00 */
[----:B------:R0:W-:Y:S04]  /*0470*/  STS.128 [R32], R8 ;  /* 0x0000000820007388 */ /* 0x0001e80000000c00 */
[----:B------:R1:W-:Y:S01]  /*0480*/  STS.128 [R32+0x30], R20 ;  /* 0x0000301420007388 */ /* 0x0003e20000000c00 */
[----:B------:R-:W-:Y:S06]  /*0490*/  BAR.SYNC.DEFER_BLOCKING 0x0 ;  /* 0x0000000000007b1d */ /* 0x000fec0000010000 */
[----:B------:R-:W2:Y:S04]  /*04a0*/  LDG.E.EL R26, desc[UR6][R26.64] ;  /* 0x000000061a1a7981 */ /* 0x000ea8000c2e1900 */
[----:B------:R3:W4:Y:S01]  /*04b0*/  LDG.E.EL R6, desc[UR6][R24.64] ;  /* 0x0000000618067981 */ /* 0x000722000c2e1900 */
[----:B0-----:R-:W-:-:S03]  /*04c0*/  IMAD.WIDE R8, R7, 0x4, R28 ;  /* 0x0000000407087825 */ /* 0x001fc600078e021c */
[----:B------:R-:W5:Y:S04]  /*04d0*/  LDG.E.EL R30, desc[UR6][R30.64] ;  /* 0x000000061e1e7981 */ /* 0x000f68000c2e1900 */
[----:B------:R0:W5:Y:S01]  /*04e0*/  LDG.E.EL R11, desc[UR6][R8.64] ;  /* 0x00000006080b7981 */ /* 0x000162000c2e1900 */
[----:B------:R-:W-:-:S04]  /*04f0*/  LOP3.LUT R7, R4, 0xff, RZ, 0xc0, !PT ;  /* 0x000000ff04077812 */ /* 0x000fc800078ec0ff */
[----:B------:R-:W-:-:S05]  /*0500*/  LEA R10, R7, UR4, 0x2 ;  /* 0x00000004070a7c11 */ /* 0x000fca000f8e10ff */
[----:B------:R-:W4:Y:S04]  /*0510*/  LDS R29, [R10] ;  /* 0x000000000a1d7984 */ /* 0x000f280000000800 */
[----:B------:R-:W0:Y:S04]  /*0520*/  LDS R12, [R10+0x1100] ;  /* 0x001100000a0c7984 */ /* 0x000e280000000800 */
[----:B------:R-:W0:Y:S04]  /*0530*/  LDS R32, [R10+0x2200] ;  /* 0x002200000a207984 */ /* 0x000e280000000800 */
[----:B------:R-:W0:Y:S04]  /*0540*/  LDS R37, [R10+0x440] ;  /* 0x000440000a257984 */ /* 0x000e280000000800 */
[----:B------:R-:W1:Y:S04]  /*0550*/  LDS R36, [R10+0x3300] ;  /* 0x003300000a247984 */ /* 0x000e680000000800 */
[----:B---3--:R-:W3:Y:S04]  /*0560*/  LDS R24, [R10+0x3b80] ;  /* 0x003b80000a187984 */ /* 0x008ee80000000800 */
[----:B------:R-:W1:Y:S04]  /*0570*/  LDS R35, [R10+0x1540] ;  /* 0x001540000a237984 */ /* 0x000e680000000800 */
[----:B------:R-:W1:Y:S04]  /*0580*/  LDS R33, [R10+0x2640] ;  /* 0x002640000a217984 */ /* 0x000e680000000800 */
[----:B------:R-:W1:Y:S04]  /*0590*/  LDS R27, [R10+0x3740] ;  /* 0x003740000a1b7984 */ /* 0x000e680000000800 */
[----:B------:R-:W1:Y:S04]  /*05a0*/  LDS R23, [R10+0x880] ;  /* 0x000880000a177984 */ /* 0x000e680000000800 */
[----:B------:R-:W1:Y:S04]  /*05b0*/  LDS R25, [R10+0x3fc0] ;  /* 0x003fc0000a197984 */ /* 0x000e680000000800 */
[----:B------:R-:W1:Y:S04]  /*05c0*/  LDS R21, [R10+0xcc0] ;  /* 0x000cc0000a157984 */ /* 0x000e680000000800 */
[----:B------:R-:W2:Y:S04]  /*05d0*/  LDS R15, [R10+0x1980] ;  /* 0x001980000a0f7984 */ /* 0x000ea80000000800 */
[----:B0-----:R-:W-:Y:S01]  /*05e0*/  LDS R9, [R10+0x2a80] ;  /* 0x002a80000a097984 */ /* 0x001fe20000000800 */
[----:B------:R-:W0:Y:S03]  /*05f0*/  S2UR UR4, SR_CgaCtaId ;  /* 0x00000000000479c3 */ /* 0x000e260000008800 */
[----:B------:R-:W-:Y:S01]  /*0600*/  LDS R7, [R10+0x2ec0] ;  /* 0x002ec0000a077984 */ /* 0x000fe20000000800 */
[----:B------:R-:W-:Y:S01]  /*0610*/  IMAD.MOV.U32 R8, RZ, RZ, 0x3e800000 ;  /* 0x3e800000ff087424 */ /* 0x000fe200078e00ff */
[----:B------:R-:W-:Y:S01]  /*0620*/  UMOV UR5, 0x400 ;  /* 0x0000040000057882 */ /* 0x000fe20000000000 */
[----:B------:R-:W-:-:S05]  /*0630*/  IMAD.SHL.U32 R16, R4, 0x10, RZ ;  /* 0x0000001004107824 */ /* 0x000fca00078e00ff */
[----:B------:R-:W-:Y:S01]  /*0640*/  LOP3.LUT R16, R16, 0xff0, RZ, 0xc0, !PT ;  /* 0x00000ff010107812 */ /* 0x000fe200078ec0ff */
[----:B0-----:R-:W-:-:S06]  /*0650*/  UPRMT UR4, UR4, 0x654, UR5 ;  /* 0x0000065404047896 */ /* 0x001fcc0008000005 */
[C---:B------:R-:W-:Y:S01]  /*0660*/  LEA.HI R17, R16.reuse, UR4, RZ, 0x1e ;  /* 0x0000000410117c11 */ /* 0x040fe2000f8ff0ff */
[----:B-1----:R-:W0:Y:S04]  /*0670*/  S2R R20, SR_TID.X ;  /* 0x0000000000147919 */ /* 0x002e280000002100 */
[----:B------:R-:W-:Y:S02]  /*0680*/  IMAD R17, R16, 0x4, R17 ;  /* 0x0000000410117824 */ /* 0x000fe400078e0211 */
[----:B0-----:R-:W-:-:S05]  /*0690*/  IMAD.SHL.U32 R20, R20, 0x4, RZ ;  /* 0x0000000414147824 */ /* 0x001fca00078e00ff */
[----:B------:R-:W-:Y:S01]  /*06a0*/  LOP3.LUT R20, R20, 0x3fc, RZ, 0xc0, !PT ;  /* 0x000003fc14147812 */ /* 0x000fe200078ec0ff */
[----:B--2---:R-:W-:-:S04]  /*06b0*/  FADD R13, R26, 9.9999997473787516356e-06 ;  /* 0x3727c5ac1a0d7421 */ /* 0x004fc80000000000 */
[----:B------:R0:W1:Y:S02]  /*06c0*/  MUFU.SQRT R14, R13 ;  /* 0x0000000d000e7308 */ /* 0x0000640000002000 */
[----:B0-----:R-:W0:Y:S01]  /*06d0*/  LDS R13, [R10+0x1dc0] ;  /* 0x001dc0000a0d7984 */ /* 0x001e220000000800 */
[C---:B-1----:R-:W-:Y:S02]  /*06e0*/  FSETP.GT.AND P1, PT, R14.reuse, 8.50705917302346158658e+37, PT ;  /* 0x7e8000000e00780b */ /* 0x042fe40003f24000 */
[----:B------:R-:W-:-:S11]  /*06f0*/  FSETP.GEU.AND P2, PT, R14, 1.175494350822287508e-38, PT ;  /* 0x008000000e00780b */ /* 0x000fd60003f4e000 */
[----:B------:R-:W-:-:S04]  /*0700*/  @P1 FMUL R14, R14, 0.25 ;  /* 0x3e8000000e0e1820 */ /* 0x000fc80000400000 */
[----:B------:R-:W-:-:S04]  /*0710*/  @!P2 FMUL R14, R14, 16777216 ;  /* 0x4b8000000e0ea820 */ /* 0x000fc80000400000 */
[----:B------:R-:W1:Y:S01]  /*0720*/  MUFU.RCP R19, R14 ;  /* 0x0000000e00137308 */ /* 0x000e620000001000 */
[----:B------:R-:W-:Y:S01]  /*0730*/  FSEL R8, R8, 1, P1 ;  /* 0x3f80000008087808 */ /* 0x000fe20000800000 */
[--C-:B----4-:R-:W-:Y:S01]  /*0740*/  FADD R31, R29, -R6.reuse ;  /* 0x800000061d1f7221 */ /* 0x110fe20000000000 */
[----:B------:R-:W-:-:S03]  /*0750*/  FADD R29, R12, -R6 ;  /* 0x800000060c1d7221 */ /* 0x000fc60000000000 */
[----:B------:R-:W-:Y:S01]  /*0760*/  @!P2 FMUL R8, R8, 16777216 ;  /* 0x4b8000000808a820 */ /* 0x000fe20000400000 */
[--C-:B------:R-:W-:Y:S01]  /*0770*/  FADD R32, R32, -R6.reuse ;  /* 0x8000000620207221 */ /* 0x100fe20000000000 */
[--C-:B------:R-:W-:Y:S01]  /*0780*/  FADD R12, R37, -R6.reuse ;  /* 0x80000006250c7221 */ /* 0x100fe20000000000 */
[--C-:B------:R-:W-:Y:S01]  /*0790*/  FADD R36, R36, -R6.reuse ;  /* 0x8000000624247221 */ /* 0x100fe20000000000 */
[--C-:B---3--:R-:W-:Y:S01]  /*07a0*/  FADD R24, R24, -R6.reuse ;  /* 0x8000000618187221 */ /* 0x108fe20000000000 */
[----:B-1----:R-:W-:Y:S01]  /*07b0*/  FMUL R19, R19, R8 ;  /* 0x0000000813137220 */ /* 0x002fe20000400000 */
[--C-:B------:R-:W-:Y:S01]  /*07c0*/  FADD R34, R35, -R6.reuse ;  /* 0x8000000623227221 */ /* 0x100fe20000000000 */
[--C-:B------:R-:W-:Y:S01]  /*07d0*/  FADD R28, R33, -R6.reuse ;  /* 0x80000006211c7221 */ /* 0x100fe20000000000 */
[--C-:B------:R-:W-:Y:S01]  /*07e0*/  FADD R26, R27, -R6.reuse ;  /* 0x800000061b1a7221 */ /* 0x100fe20000000000 */
[C---:B------:R-:W-:Y:S01]  /*07f0*/  FMUL R31, R19.reuse, R31 ;  /* 0x0000001f131f7220 */ /* 0x040fe20000400000 */
[C---:B------:R-:W-:Y:S01]  /*0800*/  FMUL R29, R19.reuse, R29 ;  /* 0x0000001d131d7220 */ /* 0x040fe20000400000 */
[C---:B------:R-:W-:Y:S01]  /*0810*/  FMUL R32, R19.reuse, R32 ;  /* 0x0000002013207220 */ /* 0x040fe20000400000 */
[----:B------:R-:W-:Y:S01]  /*0820*/  FMUL R12, R19, R12 ;  /* 0x0000000c130c7220 */ /* 0x000fe20000400000 */
[--C-:B------:R-:W-:Y:S01]  /*0830*/  FADD R18, R23, -R6.reuse ;  /* 0x8000000617127221 */ /* 0x100fe20000000000 */
[--C-:B------:R-:W-:Y:S01]  /*0840*/  FADD R22, R25, -R6.reuse ;  /* 0x8000000619167221 */ /* 0x100fe20000000000 */
[--C-:B------:R-:W-:Y:S01]  /*0850*/  FADD R16, R21, -R6.reuse ;  /* 0x8000000615107221 */ /* 0x100fe20000000000 */
[--C-:B------:R-:W-:Y:S01]  /*0860*/  FADD R14, R15, -R6.reuse ;  /* 0x800000060f0e7221 */ /* 0x100fe20000000000 */
[--C-:B0-----:R-:W-:Y:S01]  /*0870*/  FADD R10, R13, -R6.reuse ;  /* 0x800000060d0a7221 */ /* 0x101fe20000000000 */
[--C-:B------:R-:W-:Y:S01]  /*0880*/  FADD R8, R9, -R6.reuse ;  /* 0x8000000609087221 */ /* 0x100fe20000000000 */
[----:B------:R-:W-:Y:S01]  /*0890*/  FADD R6, R7, -R6 ;  /* 0x8000000607067221 */ /* 0x000fe20000000000 */
[C-C-:B-----5:R-:W-:Y:S01]  /*08a0*/  FFMA R31, R11.reuse, R31, R30.reuse ;  /* 0x0000001f0b1f7223 */ /* 0x160fe2000000001e */
[C-C-:B------:R-:W-:Y:S01]  /*08b0*/  FFMA R29, R11.reuse, R29, R30.reuse ;  /* 0x0000001d0b1d7223 */ /* 0x140fe2000000001e */
[C-C-:B------:R-:W-:Y:S01]  /*08c0*/  FFMA R32, R11.reuse, R32, R30.reuse ;  /* 0x000000200b207223 */ /* 0x140fe2000000001e */
[--C-:B------:R-:W-:Y:S01]  /*08d0*/  FFMA R12, R11, R12, R30.reuse ;  /* 0x0000000c0b0c7223 */ /* 0x100fe2000000001e */
[C---:B------:R-:W-:Y:S01]  /*08e0*/  FMUL R13, R19.reuse, R36 ;  /* 0x00000024130d7220 */ /* 0x040fe20000400000 */
        /* <DEDUP_REMOVED lines=10> */
[----:B------:R-:W-:Y:S01]  /*0990*/  FMUL R19, R19, R6 ;  /* 0x0000000613137220 */ /* 0x000fe20000400000 */
[C-C-:B------:R-:W-:Y:S01]  /*09a0*/  FFMA R13, R11.reuse, R13, R30.reuse ;  /* 0x0000000d0b0d7223 */ /* 0x140fe2000000001e */
[C-C-:B------:R-:W-:Y:S01]  /*09b0*/  FFMA R24, R11.reuse, R24, R30.reuse ;  /* 0x000000180b187223 */ /* 0x140fe2000000001e */
[C-C-:B------:R-:W-:Y:S01]  /*09c0*/  FFMA R27, R11.reuse, R27, R30.reuse ;  /* 0x0000001b0b1b7223 */ /* 0x140fe2000000001e */
[C-C-:B------:R-:W-:Y:S01]  /*09d0*/  FFMA R26, R11.reuse, R37, R30.reuse ;  /* 0x000000250b1a7223 */ /* 0x140fe2000000001e */
[C-C-:B------:R-:W-:Y:S01]  /*09e0*/  FFMA R14, R11.reuse, R35, R30.reuse ;  /* 0x000000230b0e7223 */ /* 0x140fe2000000001e */
[----:B------:R-:W-:Y:S01]  /*09f0*/  FFMA R6, R11, R21, R30 ;  /* 0x000000150b067223 */ /* 0x000fe2000000001e */
[----:B------:R-:W-:-:S02]  /*0a00*/  FSETP.GEU.AND P1, PT, R31, RZ, PT ;  /* 0x000000ff1f00720b */ /* 0x000fc40003f2e000 */
[----:B------:R-:W-:Y:S02]  /*0a10*/  FSETP.GEU.AND P6, PT, R29, RZ, PT ;  /* 0x000000ff1d00720b */ /* 0x000fe40003fce000 */
[----:B------:R-:W-:Y:S02]  /*0a20*/  FSETP.GEU.AND P3, PT, R32, RZ, PT ;  /* 0x000000ff2000720b */ /* 0x000fe40003f6e000 */
[----:B------:R-:W-:Y:S01]  /*0a30*/  FSETP.GEU.AND P5, PT, R12, RZ, PT ;  /* 0x000000ff0c00720b */ /* 0x000fe20003fae000 */
[C-C-:B------:R-:W-:Y:S01]  /*0a40*/  FFMA R28, R11.reuse, R23, R30.reuse ;  /* 0x000000170b1c7223 */ /* 0x140fe2000000001e */
[C-C-:B------:R-:W-:Y:S01]  /*0a50*/  FFMA R25, R11.reuse, R25, R30.reuse ;  /* 0x000000190b197223 */ /* 0x140fe2000000001e */
[C-C-:B------:R-:W-:Y:S01]  /*0a60*/  FFMA R15, R11.reuse, R15, R30.reuse ;  /* 0x0000000f0b0f7223 */ /* 0x140fe2000000001e */
[C-C-:B------:R-:W-:Y:S01]  /*0a70*/  FFMA R33, R11.reuse, R33, R30.reuse ;  /* 0x000000210b217223 */ /* 0x140fe2000000001e */
[--C-:B------:R-:W-:Y:S01]  /*0a80*/  FFMA R7, R11, R7, R30.reuse ;  /* 0x000000070b077223 */ /* 0x100fe2000000001e */
[----:B------:R-:W-:Y:S01]  /*0a90*/  FSEL R31, R31, RZ, P1 ;  /* 0x000000ff1f1f7208 */ /* 0x000fe20000800000 */
[----:B------:R-:W-:Y:S01]  /*0aa0*/  BAR.SYNC.DEFER_BLOCKING 0x0 ;  /* 0x0000000000007b1d */ /* 0x000fe20000010000 */
[----:B------:R-:W-:Y:S01]  /*0ab0*/  FSEL R29, R29, RZ, P6 ;  /* 0x000000ff1d1d7208 */ /* 0x000fe20003000000 */
[----:B------:R-:W-:Y:S01]  /*0ac0*/  FFMA R30, R11, R19, R30 ;  /* 0x000000130b1e7223 */ /* 0x000fe2000000001e */
[----:B------:R-:W-:-:S02]  /*0ad0*/  FSEL R32, R32, RZ, P3 ;  /* 0x000000ff20207208 */ /* 0x000fc40001800000 */
[----:B------:R-:W-:-:S03]  /*0ae0*/  FSEL R12, R12, RZ, P5 ;  /* 0x000000ff0c0c7208 */ /* 0x000fc60002800000 */
[----:B------:R-:W0:Y:S01]  /*0af0*/  LDC.64 R34, c[0x0][0x238] ;  /* 0x00008e00ff227b82 */ /* 0x000e220000000a00 */
[----:B------:R-:W-:Y:S02]  /*0b00*/  FSETP.GEU.AND P4, PT, R13, RZ, PT ;  /* 0x000000ff0d00720b */ /* 0x000fe40003f8e000 */
[----:B------:R-:W-:Y:S02]  /*0b10*/  FSETP.GEU.AND P2, PT, R24, RZ, PT ;  /* 0x000000ff1800720b */ /* 0x000fe40003f4e000 */
[----:B------:R-:W-:Y:S02]  /*0b20*/  FSETP.GEU.AND P1, PT, R27, RZ, PT ;  /* 0x000000ff1b00720b */ /* 0x000fe40003f2e000 */
[----:B------:R-:W-:Y:S02]  /*0b30*/  FSETP.GEU.AND P6, PT, R26, RZ, PT ;  /* 0x000000ff1a00720b */ /* 0x000fe40003fce000 */
[----:B------:R-:W-:Y:S02]  /*0b40*/  FSETP.GEU.AND P3, PT, R14, RZ, PT ;  /* 0x000000ff0e00720b */ /* 0x000fe40003f6e000 */
[----:B------:R-:W-:-:S02]  /*0b50*/  FSETP.GEU.AND P5, PT, R6, RZ, PT ;  /* 0x000000ff0600720b */ /* 0x000fc40003fae000 */
[----:B------:R-:W-:Y:S02]  /*0b60*/  FSEL R27, R27, RZ, P1 ;  /* 0x000000ff1b1b7208 */ /* 0x000fe40000800000 */
[----:B------:R-:W-:Y:S02]  /*0b70*/  FSEL R26, R26, RZ, P6 ;  /* 0x000000ff1a1a7208 */ /* 0x000fe40003000000 */
[----:B------:R-:W-:Y:S02]  /*0b80*/  FSEL R6, R6, RZ, P5 ;  /* 0x000000ff06067208 */ /* 0x000fe40002800000 */
[----:B------:R-:W-:Y:S02]  /*0b90*/  FSEL R13, R13, RZ, P4 ;  /* 0x000000ff0d0d7208 */ /* 0x000fe40002000000 */
[----:B------:R-:W-:Y:S02]  /*0ba0*/  FSEL R14, R14, RZ, P3 ;  /* 0x000000ff0e0e7208 */ /* 0x000fe40001800000 */
[----:B------:R-:W-:-:S02]  /*0bb0*/  FSEL R24, R24, RZ, P2 ;  /* 0x000000ff18187208 */ /* 0x000fc40001000000 */
        /* <DEDUP_REMOVED lines=11> */
[----:B------:R-:W-:Y:S01]  /*0c70*/  FSEL R30, R30, RZ, P2 ;  /* 0x000000ff1e1e7208 */ /* 0x000fe20001000000 */
[----:B------:R-:W-:Y:S04]  /*0c80*/  STS [R17], R31 ;  /* 0x0000001f11007388 */ /* 0x000fe80000000800 */
[----:B------:R-:W-:Y:S04]  /*0c90*/  STS [R17+0x4], R12 ;  /* 0x0000040c11007388 */ /* 0x000fe80000000800 */
        /* <DEDUP_REMOVED lines=13> */
[----:B------:R1:W-:Y:S01]  /*0d70*/  STS [R17+0x3c], R28 ;  /* 0x00003c1c11007388 */ /* 0x0003e20000000800 */
[----:B------:R-:W-:-:S05]  /*0d80*/  LOP3.LUT R9, R4, 0xfc, RZ, 0xc0, !PT ;  /* 0x000000fc04097812 */ /* 0x000fca00078ec0ff */
[----:B------:R-:W-:-:S04]  /*0d90*/  VIADD R9, R9, UR4 ;  /* 0x0000000409097c36 */ /* 0x000fc80008000000 */
[----:B------:R-:W-:Y:S01]  /*0da0*/  IMAD R16, R20, 0x4, R9 ;  /* 0x0000000414107824 */ /* 0x000fe200078e0209 */
[----:B------:R-:W-:Y:S01]  /*0db0*/  BAR.SYNC.DEFER_BLOCKING 0x0 ;  /* 0x0000000000007b1d */ /* 0x000fe20000010000 */
[----:B------:R-:W-:Y:S01]  /*0dc0*/  SHF.R.U32.HI R18, RZ, 0x2, R4 ;  /* 0x00000002ff127819 */ /* 0x000fe20000011604 */
[----:B------:R-:W-:-:S04]  /*0dd0*/  IMAD.SHL.U32 R4, R4, 0x4, RZ ;  /* 0x0000000404047824 */ /* 0x000fc800078e00ff */
[----:B------:R-:W-:Y:S04]  /*0de0*/  LDS R8, [R16] ;  /* 0x0000000010087984 */ /* 0x000fe80000000800 */
[----:B------:R-:W-:Y:S04]  /*0df0*/  LDS R9, [R16+0x4] ;  /* 0x0000040010097984 */ /* 0x000fe80000000800 */
[----:B------:R-:W-:Y:S04]  /*0e00*/  LDS R10, [R16+0x8] ;  /* 0x00000800100a7984 */ /* 0x000fe80000000800 */
[----:B------:R2:W3:Y:S01]  /*0e10*/  LDS R11, [R16+0xc] ;  /* 0x00000c00100b7984 */ /* 0x0004e20000000800 */
[----:B------:R-:W-:-:S02]  /*0e20*/  SGXT.U32 R18, R18, 0x6 ;  /* 0x000000061212781a */ /* 0x000fc40000000000 */
[C---:B------:R-:W-:Y:S02]  /*0e30*/  LOP3.LUT R19, R20.reuse, 0x400, RZ, 0xfc, !PT ;  /* 0x0000040014137812 */ /* 0x040fe400078efcff */
[----:B------:R-:W-:Y:S02]  /*0e40*/  LOP3.LUT R3, R3, 0xc, R4, 0xf8, !PT ;  /* 0x0000000c03037812 */ /* 0x000fe400078ef804 */
[C---:B------:R-:W-:Y:S02]  /*0e50*/  LOP3.LUT R4, R20.reuse, 0x800, RZ, 0xfc, !PT ;  /* 0x0000080014047812 */ /* 0x040fe400078efcff */
[----:B-1----:R-:W-:Y:S02]  /*0e60*/  LOP3.LUT R17, R20, 0xc00, RZ, 0xfc, !PT ;  /* 0x00000c0014117812 */ /* 0x002fe400078efcff */
[----:B------:R-:W-:Y:S02]  /*0e70*/  PRMT R18, R18, 0x6540, R5 ;  /* 0x0000654012127816 */ /* 0x000fe40000000005 */
[----:B------:R-:W-:-:S02]  /*0e80*/  SHF.R.U32.HI R19, RZ, 0x2, R19 ;  /* 0x00000002ff137819 */ /* 0x000fc40000011613 */
[----:B------:R-:W-:Y:S02]  /*0e90*/  ISETP.GE.AND P4, PT, R3, 0x80, PT ;  /* 0x000000800300780c */ /* 0x000fe40003f86270 */
[----:B--2---:R-:W-:Y:S02]  /*0ea0*/  SHF.R.U32.HI R16, RZ, 0x2, R4 ;  /* 0x00000002ff107819 */ /* 0x004fe40000011604 */
[----:B------:R-:W-:Y:S01]  /*0eb0*/  SHF.R.U32.HI R17, RZ, 0x2, R17 ;  /* 0x00000002ff117819 */ /* 0x000fe20000011611 */
[----:B------:R-:W-:Y:S01]  /*0ec0*/  IMAD R3, R18, 0x80, R3 ;  /* 0x0000008012037824 */ /* 0x000fe200078e0203 */
[----:B------:R-:W-:Y:S02]  /*0ed0*/  LOP3.LUT R19, R19, 0x1fc, RZ, 0xc0, !PT ;  /* 0x000001fc13137812 */ /* 0x000fe400078ec0ff */
[----:B------:R-:W-:Y:S02]  /*0ee0*/  LOP3.LUT R16, R16, 0x2fc, RZ, 0xc0, !PT ;  /* 0x000002fc10107812 */ /* 0x000fe400078ec0ff */
[----:B------:R-:W-:Y:S01]  /*0ef0*/  LOP3.LUT R22, R17, 0x3fc, RZ, 0xc0, !PT ;  /* 0x000003fc11167812 */ /* 0x000fe200078ec0ff */
[----:B------:R-:W-:-:S02]  /*0f00*/  VIADD R19, R19, UR4 ;  /* 0x0000000413137c36 */ /* 0x000fc40008000000 */
[----:B0-----:R-:W-:-:S04]  /*0f10*/  IMAD.WIDE R4, R3, 0x4, R34 ;  /* 0x0000000403047825 */ /* 0x001fc800078e0222 */
[----:B------:R-:W-:Y:S02]  /*0f20*/  VIADD R21, R16, UR4 ;  /* 0x0000000410157c36 */ /* 0x000fe40008000000 */
[----:B------:R-:W-:Y:S02]  /*0f30*/  VIADD R23, R22, UR4 ;  /* 0x0000000416177c36 */ /* 0x000fe40008000000 */
[C---:B------:R-:W-:Y:S02]  /*0f40*/  IMAD R36, R20.reuse, 0x4, R19 ;  /* 0x0000000414247824 */ /* 0x040fe400078e0213 */
[C---:B------:R-:W-:Y:S01]  /*0f50*/  IMAD R37, R20.reuse, 0x4, R21 ;  /* 0x0000000414257824 */ /* 0x040fe200078e0215 */
[----:B---3--:R0:W-:Y:S04]  /*0f60*/  @!P4 STG.E.128 desc[UR6][R4.64], R8 ;  /* 0x000000080400c986 */ /* 0x0081e8000c101d06 */
[----:B------:R-:W-:Y:S04]  /*0f70*/  LDS R16, [R36+0x1000] ;  /* 0x0010000024107984 */ /* 0x000fe80000000800 */
[----:B------:R-:W-:Y:S04]  /*0f80*/  LDS R17, [R36+0x1004] ;  /* 0x0010040024117984 */ /* 0x000fe80000000800 */
[----:B------:R-:W-:Y:S04]  /*0f90*/  LDS R18, [R36+0x1008] ;  /* 0x0010080024127984 */ /* 0x000fe80000000800 */
[----:B------:R-:W1:Y:S01]  /*0fa0*/  LDS R19, [R36+0x100c] ;  /* 0x00100c0024137984 */ /* 0x000e620000000800 */
[----:B0-----:R-:W-:-:S03]  /*0fb0*/  IMAD R4, R20, 0x4, R23 ;  /* 0x0000000414047824 */ /* 0x001fc600078e0217 */
[----:B------:R-:W-:Y:S04]  /*0fc0*/  LDS R20, [R37+0x2000] ;  /* 0x0020000025147984 */ /* 0x000fe80000000800 */
[----:B------:R-:W-:Y:S04]  /*0fd0*/  LDS R21, [R37+0x2004] ;  /* 0x0020040025157984 */ /* 0x000fe80000000800 */
[----:B------:R-:W-:Y:S04]  /*0fe0*/  LDS R22, [R37+0x2008] ;  /* 0x0020080025167984 */ /* 0x000fe80000000800 */
[----:B------:R-:W0:Y:S04]  /*0ff0*/  LDS R23, [R37+0x200c] ;  /* 0x00200c0025177984 */ /* 0x000e280000000800 */
[----:B------:R-:W-:Y:S04]  /*1000*/  LDS R8, [R4+0x3000] ;  /* 0x0030000004087984 */ /* 0x000fe80000000800 */
[----:B------:R-:W-:Y:S04]  /*1010*/  LDS R9, [R4+0x3004] ;  /* 0x0030040004097984 */ /* 0x000fe80000000800 */
[----:B------:R-:W-:Y:S04]  /*1020*/  LDS R10, [R4+0x3008] ;  /* 0x00300800040a7984 */ /* 0x000fe80000000800 */
[----:B------:R2:W3:Y:S01]  /*1030*/  LDS R11, [R4+0x300c] ;  /* 0x00300c00040b7984 */ /* 0x0004e20000000800 */
[----:B------:R-:W-:-:S02]  /*1040*/  FSETP.GTU.AND P6, PT, R30, RZ, PT ;  /* 0x000000ff1e00720b */ /* 0x000fc40003fcc000 */
[----:B------:R-:W-:Y:S02]  /*1050*/  FSETP.GTU.AND P5, PT, R33, RZ, PT ;  /* 0x000000ff2100720b */ /* 0x000fe40003fac000 */
[----:B------:R-:W-:Y:S02]  /*1060*/  FSETP.GTU.AND P3, PT, R29, RZ, PT ;  /* 0x000000ff1d00720b */ /* 0x000fe40003f6c000 */
[----:B------:R-:W-:Y:S02]  /*1070*/  SEL R29, RZ, 0x1, P6 ;  /* 0x00000001ff1d7807 */ /* 0x000fe40003000000 */
[----:B------:R-:W-:Y:S02]  /*1080*/  FSETP.GTU.AND P6, PT, R25, RZ, PT ;  /* 0x000000ff1900720b */ /* 0x000fe40003fcc000 */
[----:B------:R-:W-:Y:S02]  /*1090*/  SEL R30, RZ, 0x1, P5 ;  /* 0x00000001ff1e7807 */ /* 0x000fe40002800000 */
[----:B------:R-:W-:-:S02]  /*10a0*/  FSETP.GTU.AND P5, PT, R26, RZ, PT ;  /* 0x000000ff1a00720b */ /* 0x000fc40003fac000 */
[----:B------:R-:W-:Y:S02]  /*10b0*/  FSETP.GTU.AND P2, PT, R31, RZ, PT ;  /* 0x000000ff1f00720b */ /* 0x000fe40003f4c000 */
[----:B------:R-:W-:Y:S02]  /*10c0*/  SEL R31, RZ, 0x1, P6 ;  /* 0x00000001ff1f7807 */ /* 0x000fe40003000000 */
[----:B------:R-:W-:Y:S02]  /*10d0*/  FSETP.GTU.AND P6, PT, R27, RZ, PT ;  /* 0x000000ff1b00720b */ /* 0x000fe40003fcc000 */
[----:B------:R-:W-:Y:S02]  /*10e0*/  SEL R26, RZ, 0x1, P5 ;  /* 0x00000001ff1a7807 */ /* 0x000fe40002800000 */
[----:B------:R-:W-:Y:S02]  /*10f0*/  FSETP.GTU.AND P5, PT, R12, RZ, PT ;  /* 0x000000ff0c00720b */ /* 0x000fe40003fac000 */
[----:B------:R-:W-:-:S02]  /*1100*/  SEL R12, RZ, 0x1, P6 ;  /* 0x00000001ff0c7807 */ /* 0x000fc40003000000 */
[----:B------:R-:W-:Y:S02]  /*1110*/  FSETP.GTU.AND P6, PT, R13, RZ, PT ;  /* 0x000000ff0d00720b */ /* 0x000fe40003fcc000 */
[----:B------:R-:W-:Y:S02]  /*1120*/  SEL R13, RZ, 0x1, P5 ;  /* 0x00000001ff0d7807 */ /* 0x000fe40002800000 */
[----:B------:R-:W-:Y:S01]  /*1130*/  FSETP.GTU.AND P5, PT, R24, RZ, PT ;  /* 0x000000ff1800720b */ /* 0x000fe20003fac000 */
[----:B------:R-:W4:Y:S01]  /*1140*/  S2R R25, SR_TID.X ;  /* 0x0000000000197919 */ /* 0x000f220000002100 */
[----:B------:R-:W-:Y:S01]  /*1150*/  SEL R24, RZ, 0x1, P2 ;  /* 0x00000001ff187807 */ /* 0x000fe20001000000 */
[C---:B------:R-:W-:Y:S01]  /*1160*/  VIADD R5, R3.reuse, 0x2000 ;  /* 0x0000200003057836 */ /* 0x040fe20000000000 */
[----:B------:R-:W-:Y:S01]  /*1170*/  FSETP.GTU.AND P2, PT, R6, RZ, PT ;  /* 0x000000ff0600720b */ /* 0x000fe20003f4c000 */
[C---:B------:R-:W-:Y:S01]  /*1180*/  VIADD R27, R3.reuse, 0x4000 ;  /* 0x00004000031b7836 */ /* 0x040fe20000000000 */
[----:B------:R-:W-:Y:S01]  /*1190*/  FSETP.GTU.AND P1, PT, R32, RZ, PT ;  /* 0x000000ff2000720b */ /* 0x000fe20003f2c000 */
[----:B------:R-:W-:Y:S01]  /*11a0*/  VIADD R33, R3, 0x6000 ;  /* 0x0000600003217836 */ /* 0x000fe20000000000 */
[----:B------:R-:W-:Y:S01]  /*11b0*/  SEL R32, RZ, 0x1fffe, P2 ;  /* 0x0001fffeff207807 */ /* 0x000fe20001000000 */
[----:B--2---:R-:W-:Y:S01]  /*11c0*/  IMAD.WIDE R4, R5, 0x4, R34 ;  /* 0x0000000405047825 */ /* 0x004fe200078e0222 */
[----:B------:R-:W-:-:S02]  /*11d0*/  SEL R3, RZ, 0x1, P2 ;  /* 0x00000001ff037807 */ /* 0x000fc40001000000 */
[----:B------:R-:W-:Y:S02]  /*11e0*/  SEL R6, RZ, 0x1, P3 ;  /* 0x00000001ff067807 */ /* 0x000fe40001800000 */
[----:B------:R-:W-:Y:S02]  /*11f0*/  FSETP.GTU.AND P2, PT, R15, RZ, PT ;  /* 0x000000ff0f00720b */ /* 0x000fe40003f4c000 */
[----:B------:R-:W-:Y:S01]  /*1200*/  FSETP.GTU.AND P3, PT, R14, RZ, PT ;  /* 0x000000ff0e00720b */ /* 0x000fe20003f6c000 */
[--C-:B------:R-:W-:Y:S01]  /*1210*/  IMAD.WIDE R14, R27, 0x4, R34.reuse ;  /* 0x000000041b0e7825 */ /* 0x100fe200078e0222 */
[----:B-1----:R1:W-:Y:S03]  /*1220*/  @!P4 STG.E.128 desc[UR6][R4.64], R16 ;  /* 0x000000100400c986 */ /* 0x0023e6000c101d06 */
[----:B------:R-:W-:Y:S01]  /*1230*/  IMAD.WIDE R34, R33, 0x4, R34 ;  /* 0x0000000421227825 */ /* 0x000fe200078e0222 */
[----:B0-----:R-:W-:Y:S04]  /*1240*/  @!P4 STG.E.128 desc[UR6][R14.64], R20 ;  /* 0x000000140e00c986 */ /* 0x001fe8000c101d06 */
[----:B---3--:R0:W-:Y:S01]  /*1250*/  @!P4 STG.E.128 desc[UR6][R34.64], R8 ;  /* 0x000000082200c986 */ /* 0x0081e2000c101d06 */
[----:B------:R-:W-:-:S02]  /*1260*/  SEL R27, RZ, 0x1fffe, P2 ;  /* 0x0001fffeff1b7807 */ /* 0x000fc40001000000 */
[----:B-1----:R-:W-:Y:S01]  /*1270*/  SEL R16, RZ, 0x1, P2 ;  /* 0x00000001ff107807 */ /* 0x002fe20001000000 */
[----:B------:R-:W-:Y:S01]  /*1280*/  BAR.SYNC.DEFER_BLOCKING 0x0 ;  /* 0x0000000000007b1d */ /* 0x000fe20000010000 */
[----:B------:R-:W-:-:S04]  /*1290*/  FSETP.GTU.AND P2, PT, R7, RZ, PT ;  /* 0x000000ff0700720b */ /* 0x000fc80003f4c000 */
[----:B------:R-:W-:Y:S01]  /*12a0*/  SEL R4, RZ, 0x1fffe, P2 ;  /* 0x0001fffeff047807 */ /* 0x000fe20001000000 */
[----:B------:R-:W-:Y:S01]  /*12b0*/  IMAD.IADD R31, R31, 0x1, R32 ;  /* 0x000000011f1f7824 */ /* 0x000fe200078e0220 */
[----:B----4-:R-:W-:Y:S01]  /*12c0*/  LOP3.LUT R18, R25, 0xff, RZ, 0xc0, !PT ;  /* 0x000000ff19127812 */ /* 0x010fe200078ec0ff */
[----:B------:R-:W-:Y:S01]  /*12d0*/  IMAD.IADD R27, R30, 0x1, R27 ;  /* 0x000000011e1b7824 */ /* 0x000fe200078e021b */
[----:B------:R-:W-:Y:S01]  /*12e0*/  FSETP.GTU.AND P4, PT, R28, RZ, PT ;  /* 0x000000ff1c00720b */ /* 0x000fe20003f8c000 */
[----:B------:R-:W-:Y:S01]  /*12f0*/  IMAD.IADD R4, R29, 0x1, R4 ;  /* 0x000000011d047824 */ /* 0x000fe200078e0204 */
[----:B------:R-:W-:Y:S02]  /*1300*/  SEL R7, RZ, 0x1, P1 ;  /* 0x00000001ff077807 */ /* 0x000fe40000800000 */
[----:B0-----:R-:W-:Y:S02]  /*1310*/  SEL R8, RZ, 0x1, P2 ;  /* 0x00000001ff087807 */ /* 0x001fe40001000000 */
[----:B------:R-:W-:-:S02]  /*1320*/  SEL R9, RZ, 0x1, P6 ;  /* 0x00000001ff097807 */ /* 0x000fc40003000000 */
[----:B------:R-:W-:Y:S02]  /*1330*/  SEL R5, RZ, 0x1, P3 ;  /* 0x00000001ff057807 */ /* 0x000fe40001800000 */
[----:B------:R-:W-:Y:S02]  /*1340*/  LOP3.LUT R31, R31, 0x1, RZ, 0xc0, !PT ;  /* 0x000000011f1f7812 */ /* 0x000fe400078ec0ff */
[----:B------:R-:W-:Y:S02]  /*1350*/  LOP3.LUT R27, R27, 0x1, RZ, 0xc0, !PT ;  /* 0x000000011b1b7812 */ /* 0x000fe400078ec0ff */
[----:B------:R-:W-:Y:S01]  /*1360*/  LOP3.LUT R10, R4, 0x1, RZ, 0xc0, !PT ;  /* 0x00000001040a7812 */ /* 0x000fe200078ec0ff */
[----:B------:R0:W-:Y:S01]  /*1370*/  STS.U8 [R18+UR4+0x220], R3 ;  /* 0x0002200312007988 */ /* 0x0001e20008000004 */
[----:B------:R-:W-:-:S03]  /*1380*/  SEL R11, RZ, 0x1, P4 ;  /* 0x00000001ff0b7807 */ /* 0x000fc60002000000 */
[----:B------:R-:W-:Y:S01]  /*1390*/  STS.U8 [R18+UR4], R24 ;  /* 0x0000001812007988 */ /* 0x000fe20008000004 */
[----:B0-----:R-:W-:-:S03]  /*13a0*/  SEL R3, RZ, 0x1, P5 ;  /* 0x00000001ff037807 */ /* 0x001fc60002800000 */
[----:B------:R-:W-:Y:S04]  /*13b0*/  STS.U8 [R18+UR4+0x110], R13 ;  /* 0x0001100d12007988 */ /* 0x000fe80008000004 */
        /* <DEDUP_REMOVED lines=12> */
[----:B------:R-:W-:Y:S01]  /*1480*/  STS.U8 [R18+UR4+0xff0], R11 ;  /* 0x000ff00b12007988 */ /* 0x000fe20008000004 */
[----:B------:R-:W-:Y:S06]  /*1490*/  BAR.SYNC.DEFER_BLOCKING 0x0 ;  /* 0x0000000000007b1d */ /* 0x000fec0000010000 */
[----:B------:R-:W0:Y:S01]  /*14a0*/  LDS.128 R4, [R2+UR4] ;  /* 0x0000000402047984 */ /* 0x000e220008000c00 */
[----:B------:R-:W-:Y:S01]  /*14b0*/  ULDC.64 UR4, c[0x0][0x240] ;  /* 0x0000900000047ab9 */ /* 0x000fe20000000a00 */
[----:B0-----:R-:W-:-:S02]  /*14c0*/  PRMT R9, R4, 0x7772, RZ ;  /* 0x0000777204097816 */ /* 0x001fc400000000ff */
[----:B------:R-:W-:Y:S02]  /*14d0*/  PRMT R12, R4, 0x7771, RZ ;  /* 0x00007771040c7816 */ /* 0x000fe400000000ff */
[----:B------:R-:W-:Y:S02]  /*14e0*/  PRMT R11, R6, 0x7772, RZ ;  /* 0x00007772060b7816 */ /* 0x000fe400000000ff */
[----:B------:R-:W-:Y:S02]  /*14f0*/  PRMT R9, R12, 0x5410, R9 ;  /* 0x000054100c097816 */ /* 0x000fe40000000009 */
[----:B------:R-:W-:Y:S02]  /*1500*/  PRMT R2, R6, 0x7771, RZ ;  /* 0x0000777106027816 */ /* 0x000fe400000000ff */
[C---:B------:R-:W-:Y:S02]  /*1510*/  PRMT R14, R7.reuse, 0x7772, RZ ;  /* 0x00007772070e7816 */ /* 0x040fe400000000ff */
[----:B------:R-:W-:-:S02]  /*1520*/  PRMT R15, R7, 0x7771, RZ ;  /* 0x00007771070f7816 */ /* 0x000fc400000000ff */
[----:B------:R-:W-:Y:S02]  /*1530*/  PRMT R8, R4, 0x7770, RZ ;  /* 0x0000777004087816 */ /* 0x000fe400000000ff */
[----:B------:R-:W-:Y:S02]  /*1540*/  LOP3.LUT R9, R9, 0x10001, RZ, 0xc0, !PT ;  /* 0x0001000109097812 */ /* 0x000fe400078ec0ff */
[----:B------:R-:W-:Y:S02]  /*1550*/  PRMT R11, R2, 0x5410, R11 ;  /* 0x00005410020b7816 */ /* 0x000fe4000000000b */
[----:B------:R-:W-:Y:S02]  /*1560*/  PRMT R14, R15, 0x5410, R14 ;  /* 0x000054100f0e7816 */ /* 0x000fe4000000000e */
[----:B------:R-:W-:Y:S02]  /*1570*/  SHF.R.U32.HI R16, RZ, 0x18, R4 ;  /* 0x00000018ff107819 */ /* 0x000fe40000011604 */
[----:B------:R-:W-:-:S02]  /*1580*/  LOP3.LUT R17, R8, 0x1, RZ, 0xc0, !PT ;  /* 0x0000000108117812 */ /* 0x000fc400078ec0ff */
[C---:B------:R-:W-:Y:S02]  /*1590*/  PRMT R4, R5.reuse, 0x7772, RZ ;  /* 0x0000777205047816 */ /* 0x040fe400000000ff */
[----:B------:R-:W-:Y:S02]  /*15a0*/  PRMT R13, R5, 0x7771, RZ ;  /* 0x00007771050d7816 */ /* 0x000fe400000000ff */
[----:B------:R-:W-:Y:S02]  /*15b0*/  LOP3.LUT R8, R9, 0xffff, RZ, 0xc0, !PT ;  /* 0x0000ffff09087812 */ /* 0x000fe400078ec0ff */
[----:B------:R-:W-:Y:S02]  /*15c0*/  PRMT R10, R6, 0x7770, RZ ;  /* 0x00007770060a7816 */ /* 0x000fe400000000ff */
[----:B------:R-:W-:Y:S02]  /*15d0*/  PRMT R12, R7, 0x7770, RZ ;  /* 0x00007770070c7816 */ /* 0x000fe400000000ff */
[----:B------:R-:W-:-:S02]  /*15e0*/  PRMT R3, R5, 0x7770, RZ ;  /* 0x0000777005037816 */ /* 0x000fc400000000ff */
[----:B------:R-:W-:Y:S02]  /*15f0*/  LOP3.LUT R11, R11, 0x10001, RZ, 0xc0, !PT ;  /* 0x000100010b0b7812 */ /* 0x000fe400078ec0ff */
[----:B------:R-:W-:Y:S02]  /*1600*/  LOP3.LUT R14, R14, 0x10001, RZ, 0xc0, !PT ;  /* 0x000100010e0e7812 */ /* 0x000fe400078ec0ff */
[----:B------:R-:W-:Y:S02]  /*1610*/  PRMT R4, R13, 0x5410, R4 ;  /* 0x000054100d047816 */ /* 0x000fe40000000004 */
[----:B------:R-:W-:Y:S02]  /*1620*/  PRMT R2, R17, 0x3340, R8 ;  /* 0x0000334011027816 */ /* 0x000fe40000000008 */
[----:B------:R-:W-:Y:S02]  /*1630*/  SGXT.U32 R8, R16, 0x1 ;  /* 0x000000011008781a */ /* 0x000fe40000000000 */
[----:B------:R-:W-:-:S02]  /*1640*/  LOP3.LUT R13, R10, 0x1, RZ, 0xc0, !PT ;  /* 0x000000010a0d7812 */ /* 0x000fc400078ec0ff */
[----:B------:R-:W-:Y:S02]  /*1650*/  LOP3.LUT R17, R12, 0x1, RZ, 0xc0, !PT ;  /* 0x000000010c117812 */ /* 0x000fe400078ec0ff */
[----:B------:R-:W-:Y:S02]  /*1660*/  LOP3.LUT R16, R3, 0x1, RZ, 0xc0, !PT ;  /* 0x0000000103107812 */ /* 0x000fe400078ec0ff */
[----:B------:R-:W-:Y:S02]  /*1670*/  LOP3.LUT R10, R11, 0xffff, RZ, 0xc0, !PT ;  /* 0x0000ffff0b0a7812 */ /* 0x000fe400078ec0ff */
[----:B------:R-:W-:Y:S02]  /*1680*/  LOP3.LUT R12, R14, 0xffff, RZ, 0xc0, !PT ;  /* 0x0000ffff0e0c7812 */ /* 0x000fe400078ec0ff */
[----:B------:R-:W-:Y:S02]  /*1690*/  SHF.R.U32.HI R7, RZ, 0x18, R7 ;  /* 0x00000018ff077819 */ /* 0x000fe40000011607 */
[----:B------:R-:W-:-:S02]  /*16a0*/  PRMT R3, R9, 0x7732, RZ ;  /* 0x0000773209037816 */ /* 0x000fc400000000ff */
[----:B------:R-:W-:Y:S02]  /*16b0*/  PRMT R14, R14, 0x7732, RZ ;  /* 0x000077320e0e7816 */ /* 0x000fe400000000ff */
[----:B------:R-:W-:Y:S02]  /*16c0*/  SHF.R.U32.HI R5, RZ, 0x18, R5 ;  /* 0x00000018ff057819 */ /* 0x000fe40000011605 */
[----:B------:R-:W-:Y:S02]  /*16d0*/  SHF.R.U32.HI R6, RZ, 0x18, R6 ;  /* 0x00000018ff067819 */ /* 0x000fe40000011606 */
[----:B------:R-:W-:Y:S02]  /*16e0*/  LOP3.LUT R4, R4, 0x10001, RZ, 0xc0, !PT ;  /* 0x0001000104047812 */ /* 0x000fe400078ec0ff */
[----:B------:R-:W-:Y:S02]  /*16f0*/  PRMT R15, R13, 0x3340, R10 ;  /* 0x000033400d0f7816 */ /* 0x000fe4000000000a */
[----:B------:R-:W-:-:S02]  /*1700*/  PRMT R3, R3, 0x3340, R8 ;  /* 0x0000334003037816 */ /* 0x000fc40000000008 */
[----:B------:R-:W-:Y:S01]  /*1710*/  SGXT.U32 R10, R7, 0x1 ;  /* 0x00000001070a781a */ /* 0x000fe20000000000 */
[----:B------:R-:W-:Y:S01]  /*1720*/  IMAD.MOV.U32 R7, RZ, RZ, R14 ;  /* 0x000000ffff077224 */ /* 0x000fe200078e000e */
[----:B------:R-:W-:Y:S02]  /*1730*/  LOP3.LUT R9, R4, 0xffff, RZ, 0xc0, !PT ;  /* 0x0000ffff04097812 */ /* 0x000fe400078ec0ff */
[----:B------:R-:W-:Y:S02]  /*1740*/  SGXT.U32 R8, R5, 0x1 ;  /* 0x000000010508781a */ /* 0x000fe40000000000 */
[----:B------:R-:W-:Y:S02]  /*1750*/  SGXT.U32 R13, R6, 0x1 ;  /* 0x00000001060d781a */ /* 0x000fe40000000000 */
[----:B------:R-:W-:Y:S02]  /*1760*/  PRMT R5, R4, 0x7732, RZ ;  /* 0x0000773204057816 */ /* 0x000fe400000000ff */
[----:B------:R-:W-:-:S02]  /*1770*/  PRMT R6, R11, 0x7732, RZ ;  /* 0x000077320b067816 */ /* 0x000fc400000000ff */
[----:B------:R-:W-:Y:S02]  /*1780*/  IADD3 R4, P1, R0, UR4, RZ ;  /* 0x0000000400047c10 */ /* 0x000fe4000ff3e0ff */
[----:B------:R-:W-:Y:S02]  /*1790*/  PRMT R16, R16, 0x3340, R9 ;  /* 0x0000334010107816 */ /* 0x000fe40000000009 */
[----:B------:R-:W-:Y:S02]  /*17a0*/  PRMT R12, R17, 0x3340, R12 ;  /* 0x00003340110c7816 */ /* 0x000fe4000000000c */
[----:B------:R-:W-:Y:S02]  /*17b0*/  PRMT R9, R5, 0x3340, R8 ;  /* 0x0000334005097816 */ /* 0x000fe40000000008 */
[----:B------:R-:W-:Y:S02]  /*17c0*/  PRMT R6, R6, 0x3340, R13 ;  /* 0x0000334006067816 */ /* 0x000fe4000000000d */
[----:B------:R-:W-:-:S02]  /*17d0*/  PRMT R7, R7, 0x3340, R10 ;  /* 0x0000334007077816 */ /* 0x000fc4000000000a */
[----:B------:R-:W-:Y:S02]  /*17e0*/  LEA.HI.X.SX32 R5, R0, UR5, 0x1, P1 ;  /* 0x0000000500057c11 */ /* 0x000fe400088f0eff */
[----:B------:R-:W-:Y:S02]  /*17f0*/  PRMT R8, R2, 0x5410, R3 ;  /* 0x0000541002087816 */ /* 0x000fe40000000003 */
[----:B------:R-:W-:Y:S02]  /*1800*/  PRMT R9, R16, 0x5410, R9 ;  /* 0x0000541010097816 */ /* 0x000fe40000000009 */
[----:B------:R-:W-:Y:S02]  /*1810*/  PRMT R10, R15, 0x5410, R6 ;  /* 0x000054100f0a7816 */ /* 0x000fe40000000006 */
[----:B------:R-:W-:Y:S01]  /*1820*/  PRMT R11, R12, 0x5410, R7 ;  /* 0x000054100c0b7816 */ /* 0x000fe20000000007 */
[----:B------:R-:W-:Y:S06]  /*1830*/  @P0 EXIT ;  /* 0x000000000000094d */ /* 0x000fec0003800000 */
[----:B------:R-:W-:Y:S01]  /*1840*/  STG.E.128 desc[UR6][R4.64], R8 ;  /* 0x0000000804007986 */ /* 0x000fe2000c101d06 */
[----:B------:R-:W-:Y:S05]  /*1850*/  EXIT ;  /* 0x000000000000794d */ /* 0x000fea0003800000 */
.L_x_0:
[----:B------:R-:W-:-:S00]  /*1860*/  BRA `(.L_x_0) ;  /* 0xfffffffc00fc7947 */ /* 0x000fc0000383ffff */
[----:B------:R-:W-:-:S00]  /*1870*/  NOP ;  /* 0x0000000000007918 */ /* 0x000fc00000000000 */
        /* <DEDUP_REMOVED lines=8> */
.L_x_1:


//--------------------- .nv.global.init           --------------------------
	.section	.nv.global.init,"aw",@progbits
.nv.global.init:
	.type		_$_str,@object
	.size		_$_str,(_$_str_$_2 - _$_str)
_$_str:
        /*0000*/ 	.byte	0x5f, 0x5f, 0x43, 0x55, 0x44, 0x41, 0x5f, 0x46, 0x54, 0x5a, 0x00
	.type		_$_str_$_2,@object
	.size		_$_str_$_2,(.L_1 - _$_str_$_2)
_$_str_$_2:
        /*000b*/ 	.byte	0x5f, 0x5f, 0x43, 0x55, 0x44, 0x41, 0x5f, 0x50, 0x52, 0x45, 0x43, 0x5f, 0x53, 0x51, 0x52, 0x54
        /*001b*/ 	.byte	0x00
.L_1:


//--------------------- .nv.shared.triton_poi_fused__native_batch_norm_legit_no_training_relu_threshold_backward_20 --------------------------
	.section	.nv.shared.triton_poi_fused__native_batch_norm_legit_no_training_relu_threshold_backward_20,"aw",@nobits
	.sectionflags	@""
	.align	16
	.zero		1024


//--------------------- .nv.constant0.triton_poi_fused__native_batch_norm_legit_no_training_relu_threshold_backward_20 --------------------------
	.section	.nv.constant0.triton_poi_fused__native_batch_norm_legit_no_training_relu_threshold_backward_20,"a",@progbits
	.sectionflags	@""
	.align	4
.nv.constant0.triton_poi_fused__native_batch_norm_legit_no_training_relu_threshold_backward_20:
	.zero		592
